//
// Generated by NVIDIA NVVM Compiler
//
// Compiler Build ID: CL-36424714
// Cuda compilation tools, release 13.0, V13.0.88
// Based on NVVM 20.0.0
//

.version 9.0
.target sm_100
.address_size 64

	// .globl	_Z9addKernelPiPKiS1_

.visible .entry _Z9addKernelPiPKiS1_(
	.param .u64 .ptr .align 1 _Z9addKernelPiPKiS1__param_0,
	.param .u64 .ptr .align 1 _Z9addKernelPiPKiS1__param_1,
	.param .u64 .ptr .align 1 _Z9addKernelPiPKiS1__param_2
)
{
	.reg .b32 	%r<5>;
	.reg .b64 	%rd<11>;

	ld.param.u64 	%rd1, [_Z9addKernelPiPKiS1__param_0];
	ld.param.u64 	%rd2, [_Z9addKernelPiPKiS1__param_1];
	ld.param.u64 	%rd3, [_Z9addKernelPiPKiS1__param_2];
	cvta.to.global.u64 	%rd4, %rd1;
	cvta.to.global.u64 	%rd5, %rd3;
	cvta.to.global.u64 	%rd6, %rd2;
	mov.u32 	%r1, %tid.x;
	mul.wide.u32 	%rd7, %r1, 4;
	add.s64 	%rd8, %rd6, %rd7;
	ld.global.u32 	%r2, [%rd8];
	add.s64 	%rd9, %rd5, %rd7;
	ld.global.u32 	%r3, [%rd9];
	add.s32 	%r4, %r3, %r2;
	add.s64 	%rd10, %rd4, %rd7;
	st.global.u32 	[%rd10], %r4;
	ret;

}
	// .globl	_Z10cuMDStringv
.visible .entry _Z10cuMDStringv()
{


	ret;

}


// ===== COMPILED SASS (sm_100) =====

	.target	sm_100

	.elftype	@"ET_EXEC"


//--------------------- .note.nv.tkinfo           --------------------------
	.section	.note.nv.tkinfo,"",@"SHT_NOTE"
	.sectionflags	@"SHF_NOTE_NV_TKINFO"
	.tkinfo
        /*0018*/ 	.word	0x00000002
        /*0030*/ 	.string	""
        /*0030*/ 	.string	"ptxas"
        /*0030*/ 	.string	"Cuda compilation tools, release 13.0, V13.0.88"
        /*0030*/ 	.string	"Build cuda_13.0.r13.0/compiler.36424714_0"
        /*0030*/ 	.string	"-arch sm_100 -m 64 "



//--------------------- .note.nv.cuinfo           --------------------------
	.section	.note.nv.cuinfo,"",@"SHT_NOTE"
	.sectionflags	@"SHF_NOTE_NV_CUINFO"
        /*0018*/ 	.short	0x0002
        /*001a*/ 	.short	0x0064
        /*001c*/ 	.short	0x0082
	.zero		2


//--------------------- .nv.info                  --------------------------
	.section	.nv.info,"",@"SHT_CUDA_INFO"
	.align	4


	//----- nvinfo : EIATTR_REGCOUNT
	.align		4
        /*0000*/ 	.byte	0x04, 0x2f
        /*0002*/ 	.short	(.L_1 - .L_0)
	.align		4
.L_0:
        /*0004*/ 	.word	index@(_Z9addKernelPiPKiS1_)
        /*0008*/ 	.word	0x0000000c


	//----- nvinfo : EIATTR_FRAME_SIZE
	.align		4
.L_1:
        /*000c*/ 	.byte	0x04, 0x11
        /*000e*/ 	.short	(.L_3 - .L_2)
	.align		4
.L_2:
        /*0010*/ 	.word	index@(_Z9addKernelPiPKiS1_)
        /*0014*/ 	.word	0x00000000


	//----- nvinfo : EIATTR_REGCOUNT
	.align		4
.L_3:
        /*0018*/ 	.byte	0x04, 0x2f
        /*001a*/ 	.short	(.L_5 - .L_4)
	.align		4
.L_4:
        /*001c*/ 	.word	index@(_Z10cuMDStringv)
        /*0020*/ 	.word	0x00000004


	//----- nvinfo : EIATTR_FRAME_SIZE
	.align		4
.L_5:
        /*0024*/ 	.byte	0x04, 0x11
        /*0026*/ 	.short	(.L_7 - .L_6)
	.align		4
.L_6:
        /*0028*/ 	.word	index@(_Z10cuMDStringv)
        /*002c*/ 	.word	0x00000000


	//----- nvinfo : EIATTR_MIN_STACK_SIZE
	.align		4
.L_7:
        /*0030*/ 	.byte	0x04, 0x12
        /*0032*/ 	.short	(.L_9 - .L_8)
	.align		4
.L_8:
        /*0034*/ 	.word	index@(_Z10cuMDStringv)
        /*0038*/ 	.word	0x00000000


	//----- nvinfo : EIATTR_MIN_STACK_SIZE
	.align		4
.L_9:
        /*003c*/ 	.byte	0x04, 0x12
        /*003e*/ 	.short	(.L_11 - .L_10)
	.align		4
.L_10:
        /*0040*/ 	.word	index@(_Z9addKernelPiPKiS1_)
        /*0044*/ 	.word	0x00000000
.L_11:


//--------------------- .nv.compat                --------------------------
	.section	.nv.compat,"",@"SHT_CUDA_COMPAT_INFO"
	.align	4
        /*0000*/ 	.byte	0x02, 0x09, 0x00, 0x00, 0x02, 0x02, 0x01, 0x00, 0x02, 0x05, 0x05, 0x00, 0x03, 0x07, 0x01, 0x01
        /*0010*/ 	.byte	0x02, 0x03, 0x00, 0x00, 0x02, 0x06, 0x01, 0x00, 0x04, 0x0b, 0x08, 0x00, 0x09, 0x00, 0x00, 0x00
        /*0020*/ 	.byte	0x00, 0x00, 0x00, 0x00


//--------------------- .nv.info._Z10cuMDStringv  --------------------------
	.section	.nv.info._Z10cuMDStringv,"",@"SHT_CUDA_INFO"
	.sectionflags	@""
	.align	4


	//----- nvinfo : EIATTR_CUDA_API_VERSION
	.align		4
        /*0000*/ 	.byte	0x04, 0x37
        /*0002*/ 	.short	(.L_13 - .L_12)
.L_12:
        /*0004*/ 	.word	0x00000082


	//----- nvinfo : EIATTR_SPARSE_MMA_MASK
	.align		4
.L_13:
        /*0008*/ 	.byte	0x03, 0x50
        /*000a*/ 	.short	0x0000


	//----- nvinfo : EIATTR_MAXREG_COUNT
	.align		4
        /*000c*/ 	.byte	0x03, 0x1b
        /*000e*/ 	.short	0x00ff


	//----- nvinfo : EIATTR_MERCURY_ISA_VERSION
	.align		4
        /*0010*/ 	.byte	0x03, 0x5f
        /*0012*/ 	.short	0x0101


	//----- nvinfo : EIATTR_VRC_CTA_INIT_COUNT
	.align		4
        /*0014*/ 	.byte	0x02, 0x4a
	.zero		1
	.zero		1


	//----- nvinfo : EIATTR_EXIT_INSTR_OFFSETS
	.align		4
        /*0018*/ 	.byte	0x04, 0x1c
        /*001a*/ 	.short	(.L_15 - .L_14)


	//   ....[0]....
.L_14:
        /*001c*/ 	.word	0x00000010


	//----- nvinfo : EIATTR_SW_WAR
	.align		4
.L_15:
        /*0020*/ 	.byte	0x04, 0x36
        /*0022*/ 	.short	(.L_17 - .L_16)
.L_16:
        /*0024*/ 	.word	0x00000008
.L_17:


//--------------------- .nv.info._Z9addKernelPiPKiS1_ --------------------------
	.section	.nv.info._Z9addKernelPiPKiS1_,"",@"SHT_CUDA_INFO"
	.sectionflags	@""
	.align	4


	//----- nvinfo : EIATTR_CUDA_API_VERSION
	.align		4
        /*0000*/ 	.byte	0x04, 0x37
        /*0002*/ 	.short	(.L_19 - .L_18)
.L_18:
        /*0004*/ 	.word	0x00000082


	//----- nvinfo : EIATTR_KPARAM_INFO
	.align		4
.L_19:
        /*0008*/ 	.byte	0x04, 0x17
        /*000a*/ 	.short	(.L_21 - .L_20)
.L_20:
        /*000c*/ 	.word	0x00000000
        /*0010*/ 	.short	0x0002
        /*0012*/ 	.short	0x0010
        /*0014*/ 	.byte	0x00, 0xf5, 0x21, 0x00


	//----- nvinfo : EIATTR_KPARAM_INFO
	.align		4
.L_21:
        /*0018*/ 	.byte	0x04, 0x17
        /*001a*/ 	.short	(.L_23 - .L_22)
.L_22:
        /*001c*/ 	.word	0x00000000
        /*0020*/ 	.short	0x0001
        /*0022*/ 	.short	0x0008
        /*0024*/ 	.byte	0x00, 0xf5, 0x21, 0x00


	//----- nvinfo : EIATTR_KPARAM_INFO
	.align		4
.L_23:
        /*0028*/ 	.byte	0x04, 0x17
        /*002a*/ 	.short	(.L_25 - .L_24)
.L_24:
        /*002c*/ 	.word	0x00000000
        /*0030*/ 	.short	0x0000
        /*0032*/ 	.short	0x0000
        /*0034*/ 	.byte	0x00, 0xf5, 0x21, 0x00


	//----- nvinfo : EIATTR_SPARSE_MMA_MASK
	.align		4
.L_25:
        /*0038*/ 	.byte	0x03, 0x50
        /*003a*/ 	.short	0x0000


	//----- nvinfo : EIATTR_MAXREG_COUNT
	.align		4
        /*003c*/ 	.byte	0x03, 0x1b
        /*003e*/ 	.short	0x00ff


	//----- nvinfo : EIATTR_MERCURY_ISA_VERSION
	.align		4
        /*0040*/ 	.byte	0x03, 0x5f
        /*0042*/ 	.short	0x0101


	//----- nvinfo : EIATTR_VRC_CTA_INIT_COUNT
	.align		4
        /*0044*/ 	.byte	0x02, 0x4a
	.zero		1
	.zero		1


	//----- nvinfo : EIATTR_EXIT_INSTR_OFFSETS
	.align		4
        /*0048*/ 	.byte	0x04, 0x1c
        /*004a*/ 	.short	(.L_27 - .L_26)


	//   ....[0]....
.L_26:
        /*004c*/ 	.word	0x000000d0


	//----- nvinfo : EIATTR_CBANK_PARAM_SIZE
	.align		4
.L_27:
        /*0050*/ 	.byte	0x03, 0x19
        /*0052*/ 	.short	0x0018


	//----- nvinfo : EIATTR_PARAM_CBANK
	.align		4
        /*0054*/ 	.byte	0x04, 0x0a
        /*0056*/ 	.short	(.L_29 - .L_28)
	.align		4
.L_28:
        /*0058*/ 	.word	index@(.nv.constant0._Z9addKernelPiPKiS1_)
        /*005c*/ 	.short	0x0380
        /*005e*/ 	.short	0x0018


	//----- nvinfo : EIATTR_SW_WAR
	.align		4
.L_29:
        /*0060*/ 	.byte	0x04, 0x36
        /*0062*/ 	.short	(.L_31 - .L_30)
.L_30:
        /*0064*/ 	.word	0x00000008
.L_31:


//--------------------- .nv.callgraph             --------------------------
	.section	.nv.callgraph,"",@"SHT_CUDA_CALLGRAPH"
	.align	4
	.sectionentsize	8
	.align		4
        /*0000*/ 	.word	0x00000000
	.align		4
        /*0004*/ 	.word	0xffffffff
	.align		4
        /*0008*/ 	.word	0x00000000
	.align		4
        /*000c*/ 	.word	0xfffffffe
	.align		4
        /*0010*/ 	.word	0x00000000
	.align		4
        /*0014*/ 	.word	0xfffffffd
	.align		4
        /*0018*/ 	.word	0x00000000
	.align		4
        /*001c*/ 	.word	0xfffffffc


//--------------------- .text._Z10cuMDStringv     --------------------------
	.section	.text._Z10cuMDStringv,"ax",@progbits
	.align	128
        .global         _Z10cuMDStringv
        .type           _Z10cuMDStringv,@function
        .size           _Z10cuMDStringv,(.L_x_2 - _Z10cuMDStringv)
        .other          _Z10cuMDStringv,@"STO_CUDA_ENTRY STV_DEFAULT"
_Z10cuMDStringv:
.text._Z10cuMDStringv:
[----:B------:R-:W-:Y:S01]  /*0000*/  LDC R1, c[0x0][0x37c] ;  /* 0x0000df00ff017b82 */ /* 0x000fe20000000800 */
[----:B------:R-:W-:Y:S05]  /*0010*/  EXIT ;  /* 0x000000000000794d */ /* 0x000fea0003800000 */
.L_x_0:
[----:B------:R-:W-:-:S00]  /*0020*/  BRA `(.L_x_0) ;  /* 0xfffffffc00fc7947 */ /* 0x000fc0000383ffff */
[----:B------:R-:W-:-:S00]  /*0030*/  NOP ;  /* 0x0000000000007918 */ /* 0x000fc00000000000 */
        /* <DEDUP_REMOVED lines=12> */
.L_x_2:


//--------------------- .text._Z9addKernelPiPKiS1_ --------------------------
	.section	.text._Z9addKernelPiPKiS1_,"ax",@progbits
	.align	128
        .global         _Z9addKernelPiPKiS1_
        .type           _Z9addKernelPiPKiS1_,@function
        .size           _Z9addKernelPiPKiS1_,(.L_x_3 - _Z9addKernelPiPKiS1_)
        .other          _Z9addKernelPiPKiS1_,@"STO_CUDA_ENTRY STV_DEFAULT"
_Z9addKernelPiPKiS1_:
.text._Z9addKernelPiPKiS1_:
[----:B------:R-:W-:Y:S01]  /*0000*/  LDC R1, c[0x0][0x37c] ;  /* 0x0000df00ff017b82 */ /* 0x000fe20000000800 */
[----:B------:R-:W0:Y:S07]  /*0010*/  S2R R9, SR_TID.X ;  /* 0x0000000000097919 */ /* 0x000e2e0000002100 */
[----:B------:R-:W0:Y:S01]  /*0020*/  LDC.64 R2, c[0x0][0x388] ;  /* 0x0000e200ff027b82 */ /* 0x000e220000000a00 */
[----:B------:R-:W1:Y:S07]  /*0030*/  LDCU.64 UR4, c[0x0][0x358] ;  /* 0x00006b00ff0477ac */ /* 0x000e6e0008000a00 */
[----:B------:R-:W2:Y:S08]  /*0040*/  LDC.64 R4, c[0x0][0x390] ;  /* 0x0000e400ff047b82 */ /* 0x000eb00000000a00 */
[----:B------:R-:W3:Y:S01]  /*0050*/  LDC.64 R6, c[0x0][0x380] ;  /* 0x0000e000ff067b82 */ /* 0x000ee20000000a00 */
[----:B0-----:R-:W-:-:S04]  /*0060*/  IMAD.WIDE.U32 R2, R9, 0x4, R2 ;  /* 0x0000000409027825 */ /* 0x001fc800078e0002 */
[C---:B--2---:R-:W-:Y:S02]  /*0070*/  IMAD.WIDE.U32 R4, R9.reuse, 0x4, R4 ;  /* 0x0000000409047825 */ /* 0x044fe400078e0004 */
[----:B-1----:R-:W2:Y:S04]  /*0080*/  LDG.E R2, desc[UR4][R2.64] ;  /* 0x0000000402027981 */ /* 0x002ea8000c1e1900 */
[----:B------:R-:W2:Y:S01]  /*0090*/  LDG.E R5, desc[UR4][R4.64] ;  /* 0x0000000404057981 */ /* 0x000ea2000c1e1900 */
[----:B---3--:R-:W-:Y:S01]  /*00a0*/  IMAD.WIDE.U32 R6, R9, 0x4, R6 ;  /* 0x0000000409067825 */ /* 0x008fe200078e0006 */
[----:B--2---:R-:W-:-:S05]  /*00b0*/  IADD3 R9, PT, PT, R2, R5, RZ ;  /* 0x0000000502097210 */ /* 0x004fca0007ffe0ff */
[----:B------:R-:W-:Y:S01]  /*00c0*/  STG.E desc[UR4][R6.64], R9 ;  /* 0x0000000906007986 */ /* 0x000fe2000c101904 */
[----:B------:R-:W-:Y:S05]  /*00d0*/  EXIT ;  /* 0x000000000000794d */ /* 0x000fea0003800000 */
.L_x_1:
        /* <DEDUP_REMOVED lines=10> */
.L_x_3:


//--------------------- .nv.shared.reserved.0     --------------------------
	.section	.nv.shared.reserved.0,"aw",@nobits
	.weak		__nv_reservedSMEM_offset_0_alias
	.size		__nv_reservedSMEM_offset_0_alias, 0, 64
	.other		__nv_reservedSMEM_offset_0_alias,@"STO_CUDA_RESERVED_SHARED STV_DEFAULT"
__nv_reservedSMEM_offset_0_alias:
	.zero		0
	.zero		64


//--------------------- .nv.constant0._Z10cuMDStringv --------------------------
	.section	.nv.constant0._Z10cuMDStringv,"a",@progbits
	.sectionflags	@""
	.align	4
.nv.constant0._Z10cuMDStringv:
	.zero		896


//--------------------- .nv.constant0._Z9addKernelPiPKiS1_ --------------------------
	.section	.nv.constant0._Z9addKernelPiPKiS1_,"a",@progbits
	.sectionflags	@""
	.align	4
.nv.constant0._Z9addKernelPiPKiS1_:
	.zero		920


//--------------------- SYMBOLS --------------------------

	.type		.nv.reservedSmem.offset0,@object
	.size		.nv.reservedSmem.offset0,0x4
